//
// Generated by NVIDIA NVVM Compiler
//
// Compiler Build ID: CL-36424714
// Cuda compilation tools, release 13.0, V13.0.88
// Based on NVVM 20.0.0
//

.version 9.0
.target sm_100
.address_size 64

	// .globl	_Z7vec_sumPiS_jj
.extern .shared .align 16 .b8 sdata[];

.visible .entry _Z7vec_sumPiS_jj(
	.param .u64 .ptr .align 1 _Z7vec_sumPiS_jj_param_0,
	.param .u64 .ptr .align 1 _Z7vec_sumPiS_jj_param_1,
	.param .u32 _Z7vec_sumPiS_jj_param_2,
	.param .u32 _Z7vec_sumPiS_jj_param_3
)
{
	.reg .pred 	%p<17>;
	.reg .b32 	%r<62>;
	.reg .b64 	%rd<11>;

	ld.param.u64 	%rd2, [_Z7vec_sumPiS_jj_param_0];
	ld.param.u64 	%rd3, [_Z7vec_sumPiS_jj_param_1];
	ld.param.u32 	%r26, [_Z7vec_sumPiS_jj_param_2];
	ld.param.u32 	%r27, [_Z7vec_sumPiS_jj_param_3];
	mov.u32 	%r1, %tid.x;
	mov.u32 	%r2, %ctaid.x;
	shl.b32 	%r3, %r27, 1;
	mad.lo.s32 	%r56, %r3, %r2, %r1;
	shl.b32 	%r28, %r1, 2;
	mov.u32 	%r29, sdata;
	add.s32 	%r5, %r29, %r28;
	mov.b32 	%r30, 0;
	st.shared.u32 	[%r5], %r30;
	setp.ge.u32 	%p1, %r56, %r26;
	@%p1 bra 	$L__BB0_4;
	cvta.to.global.u64 	%rd1, %rd3;
	mov.u32 	%r32, %nctaid.x;
	mul.lo.s32 	%r6, %r3, %r32;
	mov.b32 	%r55, 0;
$L__BB0_2:
	mul.wide.u32 	%rd4, %r56, 4;
	add.s64 	%rd5, %rd1, %rd4;
	ld.global.u32 	%r33, [%rd5];
	add.s32 	%r34, %r56, %r27;
	mul.wide.u32 	%rd6, %r34, 4;
	add.s64 	%rd7, %rd1, %rd6;
	ld.global.u32 	%r35, [%rd7];
	add.s32 	%r36, %r35, %r33;
	add.s32 	%r55, %r36, %r55;
	add.s32 	%r56, %r56, %r6;
	setp.lt.u32 	%p2, %r56, %r26;
	@%p2 bra 	$L__BB0_2;
	st.shared.u32 	[%r5], %r55;
$L__BB0_4:
	bar.sync 	0;
	setp.lt.u32 	%p3, %r27, 512;
	@%p3 bra 	$L__BB0_8;
	setp.gt.u32 	%p6, %r1, 255;
	@%p6 bra 	$L__BB0_7;
	ld.shared.u32 	%r37, [%r5+1024];
	ld.shared.u32 	%r38, [%r5];
	add.s32 	%r39, %r38, %r37;
	st.shared.u32 	[%r5], %r39;
$L__BB0_7:
	bar.sync 	0;
	bra.uni 	$L__BB0_9;
$L__BB0_8:
	setp.lt.u32 	%p4, %r27, 256;
	@%p4 bra 	$L__BB0_12;
$L__BB0_9:
	setp.gt.u32 	%p7, %r1, 127;
	@%p7 bra 	$L__BB0_11;
	ld.shared.u32 	%r40, [%r5+512];
	ld.shared.u32 	%r41, [%r5];
	add.s32 	%r42, %r41, %r40;
	st.shared.u32 	[%r5], %r42;
$L__BB0_11:
	bar.sync 	0;
	bra.uni 	$L__BB0_13;
$L__BB0_12:
	setp.lt.u32 	%p5, %r27, 128;
	@%p5 bra 	$L__BB0_16;
$L__BB0_13:
	setp.gt.u32 	%p8, %r1, 63;
	@%p8 bra 	$L__BB0_15;
	ld.shared.u32 	%r43, [%r5+256];
	ld.shared.u32 	%r44, [%r5];
	add.s32 	%r45, %r44, %r43;
	st.shared.u32 	[%r5], %r45;
$L__BB0_15:
	bar.sync 	0;
$L__BB0_16:
	setp.gt.u32 	%p9, %r1, 31;
	@%p9 bra 	$L__BB0_36;
	setp.lt.u32 	%p10, %r27, 64;
	@%p10 bra 	$L__BB0_19;
	ld.shared.u32 	%r46, [%r5+128];
	ld.shared.u32 	%r47, [%r5];
	add.s32 	%r57, %r47, %r46;
	bra.uni 	$L__BB0_21;
$L__BB0_19:
	setp.lt.u32 	%p11, %r27, 32;
	@%p11 bra 	$L__BB0_22;
	ld.shared.u32 	%r57, [%r5];
$L__BB0_21:
	ld.shared.u32 	%r48, [%r5+64];
	add.s32 	%r58, %r57, %r48;
	st.shared.u32 	[%r5], %r58;
	bra.uni 	$L__BB0_24;
$L__BB0_22:
	setp.lt.u32 	%p12, %r27, 16;
	@%p12 bra 	$L__BB0_25;
	ld.shared.u32 	%r58, [%r5];
$L__BB0_24:
	ld.shared.u32 	%r49, [%r5+32];
	add.s32 	%r59, %r58, %r49;
	bra.uni 	$L__BB0_27;
$L__BB0_25:
	setp.lt.u32 	%p13, %r27, 8;
	@%p13 bra 	$L__BB0_28;
	ld.shared.u32 	%r59, [%r5];
$L__BB0_27:
	ld.shared.u32 	%r50, [%r5+16];
	add.s32 	%r60, %r59, %r50;
	bra.uni 	$L__BB0_30;
$L__BB0_28:
	setp.lt.u32 	%p14, %r27, 4;
	@%p14 bra 	$L__BB0_31;
	ld.shared.u32 	%r60, [%r5];
$L__BB0_30:
	ld.shared.u32 	%r51, [%r5+8];
	add.s32 	%r61, %r60, %r51;
	bra.uni 	$L__BB0_33;
$L__BB0_31:
	setp.lt.u32 	%p15, %r27, 2;
	@%p15 bra 	$L__BB0_34;
	ld.shared.u32 	%r61, [%r5];
$L__BB0_33:
	ld.shared.u32 	%r52, [%r5+4];
	add.s32 	%r53, %r61, %r52;
	st.shared.u32 	[%r5], %r53;
$L__BB0_34:
	setp.ne.s32 	%p16, %r1, 0;
	@%p16 bra 	$L__BB0_36;
	ld.shared.u32 	%r54, [sdata];
	cvta.to.global.u64 	%rd8, %rd2;
	mul.wide.u32 	%rd9, %r2, 4;
	add.s64 	%rd10, %rd8, %rd9;
	st.global.u32 	[%rd10], %r54;
$L__BB0_36:
	ret;

}


// ===== COMPILED SASS (sm_100) =====

	.target	sm_100

	.elftype	@"ET_EXEC"


//--------------------- .note.nv.tkinfo           --------------------------
	.section	.note.nv.tkinfo,"",@"SHT_NOTE"
	.sectionflags	@"SHF_NOTE_NV_TKINFO"
	.tkinfo
        /*0018*/ 	.word	0x00000002
        /*0030*/ 	.string	""
        /*0030*/ 	.string	"ptxas"
        /*0030*/ 	.string	"Cuda compilation tools, release 13.0, V13.0.88"
        /*0030*/ 	.string	"Build cuda_13.0.r13.0/compiler.36424714_0"
        /*0030*/ 	.string	"-arch sm_100 -m 64 "



//--------------------- .note.nv.cuinfo           --------------------------
	.section	.note.nv.cuinfo,"",@"SHT_NOTE"
	.sectionflags	@"SHF_NOTE_NV_CUINFO"
        /*0018*/ 	.short	0x0002
        /*001a*/ 	.short	0x0064
        /*001c*/ 	.short	0x0082
	.zero		2


//--------------------- .nv.info                  --------------------------
	.section	.nv.info,"",@"SHT_CUDA_INFO"
	.align	4


	//----- nvinfo : EIATTR_REGCOUNT
	.align		4
        /*0000*/ 	.byte	0x04, 0x2f
        /*0002*/ 	.short	(.L_1 - .L_0)
	.align		4
.L_0:
        /*0004*/ 	.word	index@(_Z7vec_sumPiS_jj)
        /*0008*/ 	.word	0x00000012


	//----- nvinfo : EIATTR_FRAME_SIZE
	.align		4
.L_1:
        /*000c*/ 	.byte	0x04, 0x11
        /*000e*/ 	.short	(.L_3 - .L_2)
	.align		4
.L_2:
        /*0010*/ 	.word	index@(_Z7vec_sumPiS_jj)
        /*0014*/ 	.word	0x00000000


	//----- nvinfo : EIATTR_MIN_STACK_SIZE
	.align		4
.L_3:
        /*0018*/ 	.byte	0x04, 0x12
        /*001a*/ 	.short	(.L_5 - .L_4)
	.align		4
.L_4:
        /*001c*/ 	.word	index@(_Z7vec_sumPiS_jj)
        /*0020*/ 	.word	0x00000000
.L_5:


//--------------------- .nv.compat                --------------------------
	.section	.nv.compat,"",@"SHT_CUDA_COMPAT_INFO"
	.align	4
        /*0000*/ 	.byte	0x02, 0x09, 0x00, 0x00, 0x02, 0x02, 0x01, 0x00, 0x02, 0x05, 0x05, 0x00, 0x03, 0x07, 0x01, 0x01
        /*0010*/ 	.byte	0x02, 0x03, 0x00, 0x00, 0x02, 0x06, 0x01, 0x00, 0x04, 0x0b, 0x08, 0x00, 0x09, 0x00, 0x00, 0x00
        /*0020*/ 	.byte	0x00, 0x00, 0x00, 0x00


//--------------------- .nv.info._Z7vec_sumPiS_jj --------------------------
	.section	.nv.info._Z7vec_sumPiS_jj,"",@"SHT_CUDA_INFO"
	.sectionflags	@""
	.align	4


	//----- nvinfo : EIATTR_CUDA_API_VERSION
	.align		4
        /*0000*/ 	.byte	0x04, 0x37
        /*0002*/ 	.short	(.L_7 - .L_6)
.L_6:
        /*0004*/ 	.word	0x00000082


	//----- nvinfo : EIATTR_KPARAM_INFO
	.align		4
.L_7:
        /*0008*/ 	.byte	0x04, 0x17
        /*000a*/ 	.short	(.L_9 - .L_8)
.L_8:
        /*000c*/ 	.word	0x00000000
        /*0010*/ 	.short	0x0003
        /*0012*/ 	.short	0x0014
        /*0014*/ 	.byte	0x00, 0xf0, 0x11, 0x00


	//----- nvinfo : EIATTR_KPARAM_INFO
	.align		4
.L_9:
        /*0018*/ 	.byte	0x04, 0x17
        /*001a*/ 	.short	(.L_11 - .L_10)
.L_10:
        /*001c*/ 	.word	0x00000000
        /*0020*/ 	.short	0x0002
        /*0022*/ 	.short	0x0010
        /*0024*/ 	.byte	0x00, 0xf0, 0x11, 0x00


	//----- nvinfo : EIATTR_KPARAM_INFO
	.align		4
.L_11:
        /*0028*/ 	.byte	0x04, 0x17
        /*002a*/ 	.short	(.L_13 - .L_12)
.L_12:
        /*002c*/ 	.word	0x00000000
        /*0030*/ 	.short	0x0001
        /*0032*/ 	.short	0x0008
        /*0034*/ 	.byte	0x00, 0xf5, 0x21, 0x00


	//----- nvinfo : EIATTR_KPARAM_INFO
	.align		4
.L_13:
        /*0038*/ 	.byte	0x04, 0x17
        /*003a*/ 	.short	(.L_15 - .L_14)
.L_14:
        /*003c*/ 	.word	0x00000000
        /*0040*/ 	.short	0x0000
        /*0042*/ 	.short	0x0000
        /*0044*/ 	.byte	0x00, 0xf5, 0x21, 0x00


	//----- nvinfo : EIATTR_SPARSE_MMA_MASK
	.align		4
.L_15:
        /*0048*/ 	.byte	0x03, 0x50
        /*004a*/ 	.short	0x0000


	//----- nvinfo : EIATTR_MAXREG_COUNT
	.align		4
        /*004c*/ 	.byte	0x03, 0x1b
        /*004e*/ 	.short	0x00ff


	//----- nvinfo : EIATTR_NUM_BARRIERS
	.align		4
        /*0050*/ 	.byte	0x02, 0x4c
        /*0052*/ 	.byte	0x01
	.zero		1


	//----- nvinfo : EIATTR_MERCURY_ISA_VERSION
	.align		4
        /*0054*/ 	.byte	0x03, 0x5f
        /*0056*/ 	.short	0x0101


	//----- nvinfo : EIATTR_VRC_CTA_INIT_COUNT
	.align		4
        /*0058*/ 	.byte	0x02, 0x4a
	.zero		1
	.zero		1


	//----- nvinfo : EIATTR_EXIT_INSTR_OFFSETS
	.align		4
        /*005c*/ 	.byte	0x04, 0x1c
        /*005e*/ 	.short	(.L_17 - .L_16)


	//   ....[0]....
.L_16:
        /*0060*/ 	.word	0x000003d0


	//   ....[1]....
        /*0064*/ 	.word	0x00000630


	//   ....[2]....
        /*0068*/ 	.word	0x00000680


	//----- nvinfo : EIATTR_CRS_STACK_SIZE
	.align		4
.L_17:
        /*006c*/ 	.byte	0x04, 0x1e
        /*006e*/ 	.short	(.L_19 - .L_18)
.L_18:
        /*0070*/ 	.word	0x00000000


	//----- nvinfo : EIATTR_CBANK_PARAM_SIZE
	.align		4
.L_19:
        /*0074*/ 	.byte	0x03, 0x19
        /*0076*/ 	.short	0x0018


	//----- nvinfo : EIATTR_PARAM_CBANK
	.align		4
        /*0078*/ 	.byte	0x04, 0x0a
        /*007a*/ 	.short	(.L_21 - .L_20)
	.align		4
.L_20:
        /*007c*/ 	.word	index@(.nv.constant0._Z7vec_sumPiS_jj)
        /*0080*/ 	.short	0x0380
        /*0082*/ 	.short	0x0018


	//----- nvinfo : EIATTR_SW_WAR
	.align		4
.L_21:
        /*0084*/ 	.byte	0x04, 0x36
        /*0086*/ 	.short	(.L_23 - .L_22)
.L_22:
        /*0088*/ 	.word	0x00000008
.L_23:


//--------------------- .nv.callgraph             --------------------------
	.section	.nv.callgraph,"",@"SHT_CUDA_CALLGRAPH"
	.align	4
	.sectionentsize	8
	.align		4
        /*0000*/ 	.word	0x00000000
	.align		4
        /*0004*/ 	.word	0xffffffff
	.align		4
        /*0008*/ 	.word	0x00000000
	.align		4
        /*000c*/ 	.word	0xfffffffe
	.align		4
        /*0010*/ 	.word	0x00000000
	.align		4
        /*0014*/ 	.word	0xfffffffd
	.align		4
        /*0018*/ 	.word	0x00000000
	.align		4
        /*001c*/ 	.word	0xfffffffc


//--------------------- .text._Z7vec_sumPiS_jj    --------------------------
	.section	.text._Z7vec_sumPiS_jj,"ax",@progbits
	.align	128
        .global         _Z7vec_sumPiS_jj
        .type           _Z7vec_sumPiS_jj,@function
        .size           _Z7vec_sumPiS_jj,(.L_x_20 - _Z7vec_sumPiS_jj)
        .other          _Z7vec_sumPiS_jj,@"STO_CUDA_ENTRY STV_DEFAULT"
_Z7vec_sumPiS_jj:
.text._Z7vec_sumPiS_jj:
[----:B------:R-:W-:Y:S01]  /*0000*/  LDC R1, c[0x0][0x37c] ;  /* 0x0000df00ff017b82 */ /* 0x000fe20000000800 */
[----:B------:R-:W0:Y:S07]  /*0010*/  S2R R7, SR_TID.X ;  /* 0x0000000000077919 */ /* 0x000e2e0000002100 */
[----:B------:R-:W1:Y:S01]  /*0020*/  S2UR UR5, SR_CgaCtaId ;  /* 0x00000000000579c3 */ /* 0x000e620000008800 */
[----:B------:R-:W-:Y:S01]  /*0030*/  UMOV UR4, 0x400 ;  /* 0x0000040000047882 */ /* 0x000fe20000000000 */
[----:B------:R-:W2:Y:S01]  /*0040*/  LDCU.64 UR6, c[0x0][0x358] ;  /* 0x00006b00ff0677ac */ /* 0x000ea20008000a00 */
[----:B------:R-:W3:Y:S01]  /*0050*/  S2R R0, SR_CTAID.X ;  /* 0x0000000000007919 */ /* 0x000ee20000002500 */
[----:B------:R-:W-:Y:S04]  /*0060*/  BSSY.RECONVERGENT B0, `(.L_x_0) ;  /* 0x000001a000007945 */ /* 0x000fe80003800200 */
[----:B------:R-:W4:Y:S01]  /*0070*/  LDC.64 R2, c[0x0][0x390] ;  /* 0x0000e400ff027b82 */ /* 0x000f220000000a00 */
[----:B-1----:R-:W-:-:S06]  /*0080*/  ULEA UR4, UR5, UR4, 0x18 ;  /* 0x0000000405047291 */ /* 0x002fcc000f8ec0ff */
[----:B0-----:R-:W-:Y:S01]  /*0090*/  LEA R6, R7, UR4, 0x2 ;  /* 0x0000000407067c11 */ /* 0x001fe2000f8e10ff */
[----:B----4-:R-:W-:-:S04]  /*00a0*/  IMAD.SHL.U32 R8, R3, 0x2, RZ ;  /* 0x0000000203087824 */ /* 0x010fc800078e00ff */
[----:B------:R0:W-:Y:S01]  /*00b0*/  STS [R6], RZ ;  /* 0x000000ff06007388 */ /* 0x0001e20000000800 */
[----:B---3--:R-:W-:-:S05]  /*00c0*/  IMAD R9, R8, R0, R7 ;  /* 0x0000000008097224 */ /* 0x008fca00078e0207 */
[----:B------:R-:W-:-:S13]  /*00d0*/  ISETP.GE.U32.AND P0, PT, R9, R2, PT ;  /* 0x000000020900720c */ /* 0x000fda0003f06070 */
[----:B0-2---:R-:W-:Y:S05]  /*00e0*/  @P0 BRA `(.L_x_1) ;  /* 0x0000000000440947 */ /* 0x005fea0003800000 */
[----:B------:R-:W0:Y:S01]  /*00f0*/  LDC.64 R4, c[0x0][0x388] ;  /* 0x0000e200ff047b82 */ /* 0x000e220000000a00 */
[----:B------:R-:W1:Y:S01]  /*0100*/  LDCU UR5, c[0x0][0x370] ;  /* 0x00006e00ff0577ac */ /* 0x000e620008000800 */
[----:B------:R-:W-:Y:S01]  /*0110*/  BSSY.RECONVERGENT B1, `(.L_x_2) ;  /* 0x000000d000017945 */ /* 0x000fe20003800200 */
[----:B------:R-:W-:Y:S02]  /*0120*/  IMAD.MOV.U32 R13, RZ, RZ, R9 ;  /* 0x000000ffff0d7224 */ /* 0x000fe400078e0009 */
[----:B------:R-:W-:Y:S02]  /*0130*/  IMAD.MOV.U32 R15, RZ, RZ, RZ ;  /* 0x000000ffff0f7224 */ /* 0x000fe400078e00ff */
[----:B-1----:R-:W-:-:S07]  /*0140*/  IMAD R12, R8, UR5, RZ ;  /* 0x00000005080c7c24 */ /* 0x002fce000f8e02ff */
.L_x_3:
[C---:B------:R-:W-:Y:S02]  /*0150*/  IMAD.IADD R11, R13.reuse, 0x1, R3 ;  /* 0x000000010d0b7824 */ /* 0x040fe400078e0203 */
[----:B0-----:R-:W-:-:S04]  /*0160*/  IMAD.WIDE.U32 R8, R13, 0x4, R4 ;  /* 0x000000040d087825 */ /* 0x001fc800078e0004 */
[----:B------:R-:W-:Y:S02]  /*0170*/  IMAD.WIDE.U32 R10, R11, 0x4, R4 ;  /* 0x000000040b0a7825 */ /* 0x000fe400078e0004 */
[----:B------:R-:W2:Y:S04]  /*0180*/  LDG.E R8, desc[UR6][R8.64] ;  /* 0x0000000608087981 */ /* 0x000ea8000c1e1900 */
[----:B------:R-:W2:Y:S01]  /*0190*/  LDG.E R10, desc[UR6][R10.64] ;  /* 0x000000060a0a7981 */ /* 0x000ea2000c1e1900 */
[----:B------:R-:W-:-:S05]  /*01a0*/  IMAD.IADD R13, R12, 0x1, R13 ;  /* 0x000000010c0d7824 */ /* 0x000fca00078e020d */
[----:B------:R-:W-:Y:S02]  /*01b0*/  ISETP.GE.U32.AND P0, PT, R13, R2, PT ;  /* 0x000000020d00720c */ /* 0x000fe40003f06070 */
[----:B--2---:R-:W-:-:S11]  /*01c0*/  IADD3 R15, PT, PT, R15, R10, R8 ;  /* 0x0000000a0f0f7210 */ /* 0x004fd60007ffe008 */
[----:B------:R-:W-:Y:S05]  /*01d0*/  @!P0 BRA `(.L_x_3) ;  /* 0xfffffffc00dc8947 */ /* 0x000fea000383ffff */
[----:B------:R-:W-:Y:S05]  /*01e0*/  BSYNC.RECONVERGENT B1 ;  /* 0x0000000000017941 */ /* 0x000fea0003800200 */
.L_x_2:
[----:B------:R0:W-:Y:S02]  /*01f0*/  STS [R6], R15 ;  /* 0x0000000f06007388 */ /* 0x0001e40000000800 */
.L_x_1:
[----:B------:R-:W-:Y:S05]  /*0200*/  BSYNC.RECONVERGENT B0 ;  /* 0x0000000000007941 */ /* 0x000fea0003800200 */
.L_x_0:
[----:B------:R-:W-:Y:S01]  /*0210*/  BAR.SYNC.DEFER_BLOCKING 0x0 ;  /* 0x0000000000007b1d */ /* 0x000fe20000010000 */
[----:B------:R-:W-:-:S13]  /*0220*/  ISETP.GE.U32.AND P0, PT, R3, 0x200, PT ;  /* 0x000002000300780c */ /* 0x000fda0003f06070 */
[----:B------:R-:W-:Y:S05]  /*0230*/  @!P0 BRA `(.L_x_4) ;  /* 0x00000000001c8947 */ /* 0x000fea0003800000 */
[----:B------:R-:W-:-:S13]  /*0240*/  ISETP.GT.U32.AND P0, PT, R7, 0xff, PT ;  /* 0x000000ff0700780c */ /* 0x000fda0003f04070 */
[----:B------:R-:W-:Y:S04]  /*0250*/  @!P0 LDS R2, [R6+0x400] ;  /* 0x0004000006028984 */ /* 0x000fe80000000800 */
[----:B------:R-:W1:Y:S02]  /*0260*/  @!P0 LDS R5, [R6] ;  /* 0x0000000006058984 */ /* 0x000e640000000800 */
[----:B-1----:R-:W-:-:S05]  /*0270*/  @!P0 IMAD.IADD R5, R2, 0x1, R5 ;  /* 0x0000000102058824 */ /* 0x002fca00078e0205 */
[----:B------:R1:W-:Y:S01]  /*0280*/  @!P0 STS [R6], R5 ;  /* 0x0000000506008388 */ /* 0x0003e20000000800 */
[----:B------:R-:W-:Y:S06]  /*0290*/  BAR.SYNC.DEFER_BLOCKING 0x0 ;  /* 0x0000000000007b1d */ /* 0x000fec0000010000 */
[----:B------:R-:W-:Y:S05]  /*02a0*/  BRA `(.L_x_5) ;  /* 0x0000000000087947 */ /* 0x000fea0003800000 */
.L_x_4:
[----:B------:R-:W-:-:S13]  /*02b0*/  ISETP.GE.U32.AND P0, PT, R3, 0x100, PT ;  /* 0x000001000300780c */ /* 0x000fda0003f06070 */
[----:B------:R-:W-:Y:S05]  /*02c0*/  @!P0 BRA `(.L_x_6) ;  /* 0x00000000001c8947 */ /* 0x000fea0003800000 */
.L_x_5:
[----:B------:R-:W-:-:S13]  /*02d0*/  ISETP.GT.U32.AND P0, PT, R7, 0x7f, PT ;  /* 0x0000007f0700780c */ /* 0x000fda0003f04070 */
[----:B------:R-:W-:Y:S04]  /*02e0*/  @!P0 LDS R2, [R6+0x200] ;  /* 0x0002000006028984 */ /* 0x000fe80000000800 */
[----:B-1----:R-:W1:Y:S02]  /*02f0*/  @!P0 LDS R5, [R6] ;  /* 0x0000000006058984 */ /* 0x002e640000000800 */
[----:B-1----:R-:W-:-:S05]  /*0300*/  @!P0 IMAD.IADD R5, R2, 0x1, R5 ;  /* 0x0000000102058824 */ /* 0x002fca00078e0205 */
[----:B------:R1:W-:Y:S01]  /*0310*/  @!P0 STS [R6], R5 ;  /* 0x0000000506008388 */ /* 0x0003e20000000800 */
[----:B------:R-:W-:Y:S06]  /*0320*/  BAR.SYNC.DEFER_BLOCKING 0x0 ;  /* 0x0000000000007b1d */ /* 0x000fec0000010000 */
[----:B------:R-:W-:Y:S05]  /*0330*/  BRA `(.L_x_7) ;  /* 0x0000000000087947 */ /* 0x000fea0003800000 */
.L_x_6:
[----:B------:R-:W-:-:S13]  /*0340*/  ISETP.GE.U32.AND P0, PT, R3, 0x80, PT ;  /* 0x000000800300780c */ /* 0x000fda0003f06070 */
[----:B------:R-:W-:Y:S05]  /*0350*/  @!P0 BRA `(.L_x_8) ;  /* 0x0000000000188947 */ /* 0x000fea0003800000 */
.L_x_7:
[----:B------:R-:W-:-:S13]  /*0360*/  ISETP.GT.U32.AND P0, PT, R7, 0x3f, PT ;  /* 0x0000003f0700780c */ /* 0x000fda0003f04070 */
[----:B------:R-:W-:Y:S04]  /*0370*/  @!P0 LDS R2, [R6+0x100] ;  /* 0x0001000006028984 */ /* 0x000fe80000000800 */
[----:B-1----:R-:W1:Y:S02]  /*0380*/  @!P0 LDS R5, [R6] ;  /* 0x0000000006058984 */ /* 0x002e640000000800 */
[----:B-1----:R-:W-:-:S05]  /*0390*/  @!P0 IADD3 R5, PT, PT, R2, R5, RZ ;  /* 0x0000000502058210 */ /* 0x002fca0007ffe0ff */
[----:B------:R1:W-:Y:S01]  /*03a0*/  @!P0 STS [R6], R5 ;  /* 0x0000000506008388 */ /* 0x0003e20000000800 */
[----:B------:R-:W-:Y:S06]  /*03b0*/  BAR.SYNC.DEFER_BLOCKING 0x0 ;  /* 0x0000000000007b1d */ /* 0x000fec0000010000 */
.L_x_8:
[----:B------:R-:W-:-:S13]  /*03c0*/  ISETP.GT.U32.AND P0, PT, R7, 0x1f, PT ;  /* 0x0000001f0700780c */ /* 0x000fda0003f04070 */
[----:B------:R-:W-:Y:S05]  /*03d0*/  @P0 EXIT ;  /* 0x000000000000094d */ /* 0x000fea0003800000 */
[----:B------:R-:W-:-:S13]  /*03e0*/  ISETP.GE.U32.AND P0, PT, R3, 0x40, PT ;  /* 0x000000400300780c */ /* 0x000fda0003f06070 */
[----:B------:R-:W-:Y:S04]  /*03f0*/  @P0 LDS R2, [R6+0x80] ;  /* 0x0000800006020984 */ /* 0x000fe80000000800 */
[----:B-1----:R-:W1:Y:S02]  /*0400*/  @P0 LDS R5, [R6] ;  /* 0x0000000006050984 */ /* 0x002e640000000800 */
[----:B-1----:R-:W-:Y:S01]  /*0410*/  @P0 IMAD.IADD R2, R2, 0x1, R5 ;  /* 0x0000000102020824 */ /* 0x002fe200078e0205 */
[----:B------:R-:W-:Y:S06]  /*0420*/  @P0 BRA `(.L_x_9) ;  /* 0x00000000000c0947 */ /* 0x000fec0003800000 */
[----:B------:R-:W-:-:S13]  /*0430*/  ISETP.GE.U32.AND P0, PT, R3, 0x20, PT ;  /* 0x000000200300780c */ /* 0x000fda0003f06070 */
[----:B------:R-:W-:Y:S05]  /*0440*/  @!P0 BRA `(.L_x_10) ;  /* 0x0000000000148947 */ /* 0x000fea0003800000 */
[----:B------:R1:W2:Y:S02]  /*0450*/  LDS R2, [R6] ;  /* 0x0000000006027984 */ /* 0x0002a40000000800 */
.L_x_9:
[----:B------:R-:W2:Y:S02]  /*0460*/  LDS R3, [R6+0x40] ;  /* 0x0000400006037984 */ /* 0x000ea40000000800 */
[----:B--2---:R-:W-:-:S05]  /*0470*/  IMAD.IADD R3, R3, 0x1, R2 ;  /* 0x0000000103037824 */ /* 0x004fca00078e0202 */
[----:B------:R3:W-:Y:S01]  /*0480*/  STS [R6], R3 ;  /* 0x0000000306007388 */ /* 0x0007e20000000800 */
[----:B------:R-:W-:Y:S05]  /*0490*/  BRA `(.L_x_11) ;  /* 0x00000000000c7947 */ /* 0x000fea0003800000 */
.L_x_10:
[----:B------:R-:W-:-:S13]  /*04a0*/  ISETP.GE.U32.AND P0, PT, R3, 0x10, PT ;  /* 0x000000100300780c */ /* 0x000fda0003f06070 */
[----:B------:R-:W-:Y:S05]  /*04b0*/  @!P0 BRA `(.L_x_12) ;  /* 0x0000000000108947 */ /* 0x000fea0003800000 */
[----:B------:R1:W2:Y:S02]  /*04c0*/  LDS R3, [R6] ;  /* 0x0000000006037984 */ /* 0x0002a40000000800 */
.L_x_11:
[----:B------:R-:W2:Y:S02]  /*04d0*/  LDS R2, [R6+0x20] ;  /* 0x0000200006027984 */ /* 0x000ea40000000800 */
[----:B--2---:R-:W-:Y:S01]  /*04e0*/  IMAD.IADD R2, R2, 0x1, R3 ;  /* 0x0000000102027824 */ /* 0x004fe200078e0203 */
[----:B------:R-:W-:Y:S06]  /*04f0*/  BRA `(.L_x_13) ;  /* 0x00000000000c7947 */ /* 0x000fec0003800000 */
.L_x_12:
[----:B------:R-:W-:-:S13]  /*0500*/  ISETP.GE.U32.AND P0, PT, R3, 0x8, PT ;  /* 0x000000080300780c */ /* 0x000fda0003f06070 */
[----:B------:R-:W-:Y:S05]  /*0510*/  @!P0 BRA `(.L_x_14) ;  /* 0x0000000000108947 */ /* 0x000fea0003800000 */
[----:B------:R1:W2:Y:S02]  /*0520*/  LDS R2, [R6] ;  /* 0x0000000006027984 */ /* 0x0002a40000000800 */
.L_x_13:
[----:B---3--:R-:W2:Y:S02]  /*0530*/  LDS R3, [R6+0x10] ;  /* 0x0000100006037984 */ /* 0x008ea40000000800 */
[----:B--2---:R-:W-:Y:S01]  /*0540*/  IADD3 R2, PT, PT, R3, R2, RZ ;  /* 0x0000000203027210 */ /* 0x004fe20007ffe0ff */
[----:B------:R-:W-:Y:S06]  /*0550*/  BRA `(.L_x_15) ;  /* 0x00000000000c7947 */ /* 0x000fec0003800000 */
.L_x_14:
[----:B------:R-:W-:-:S13]  /*0560*/  ISETP.GE.U32.AND P0, PT, R3, 0x4, PT ;  /* 0x000000040300780c */ /* 0x000fda0003f06070 */
[----:B------:R-:W-:Y:S05]  /*0570*/  @!P0 BRA `(.L_x_16) ;  /* 0x0000000000108947 */ /* 0x000fea0003800000 */
[----:B------:R1:W2:Y:S02]  /*0580*/  LDS R2, [R6] ;  /* 0x0000000006027984 */ /* 0x0002a40000000800 */
.L_x_15:
[----:B------:R-:W2:Y:S02]  /*0590*/  LDS R3, [R6+0x8] ;  /* 0x0000080006037984 */ /* 0x000ea40000000800 */
[----:B--2---:R-:W-:Y:S01]  /*05a0*/  IMAD.IADD R2, R3, 0x1, R2 ;  /* 0x0000000103027824 */ /* 0x004fe200078e0202 */
[----:B------:R-:W-:Y:S06]  /*05b0*/  BRA `(.L_x_17) ;  /* 0x00000000000c7947 */ /* 0x000fec0003800000 */
.L_x_16:
[----:B------:R-:W-:-:S13]  /*05c0*/  ISETP.GE.U32.AND P0, PT, R3, 0x2, PT ;  /* 0x000000020300780c */ /* 0x000fda0003f06070 */
[----:B------:R-:W-:Y:S05]  /*05d0*/  @!P0 BRA `(.L_x_18) ;  /* 0x0000000000108947 */ /* 0x000fea0003800000 */
[----:B------:R1:W2:Y:S02]  /*05e0*/  LDS R2, [R6] ;  /* 0x0000000006027984 */ /* 0x0002a40000000800 */
.L_x_17:
[----:B------:R-:W2:Y:S02]  /*05f0*/  LDS R3, [R6+0x4] ;  /* 0x0000040006037984 */ /* 0x000ea40000000800 */
[----:B--2---:R-:W-:-:S05]  /*0600*/  IMAD.IADD R3, R3, 0x1, R2 ;  /* 0x0000000103037824 */ /* 0x004fca00078e0202 */
[----:B------:R2:W-:Y:S02]  /*0610*/  STS [R6], R3 ;  /* 0x0000000306007388 */ /* 0x0005e40000000800 */
.L_x_18:
[----:B------:R-:W-:-:S13]  /*0620*/  ISETP.NE.AND P0, PT, R7, RZ, PT ;  /* 0x000000ff0700720c */ /* 0x000fda0003f05270 */
[----:B------:R-:W-:Y:S05]  /*0630*/  @P0 EXIT ;  /* 0x000000000000094d */ /* 0x000fea0003800000 */
[----:B------:R-:W3:Y:S01]  /*0640*/  LDS R5, [UR4] ;  /* 0x00000004ff057984 */ /* 0x000ee20008000800 */
[----:B--2---:R-:W2:Y:S02]  /*0650*/  LDC.64 R2, c[0x0][0x380] ;  /* 0x0000e000ff027b82 */ /* 0x004ea40000000a00 */
[----:B--2---:R-:W-:-:S05]  /*0660*/  IMAD.WIDE.U32 R2, R0, 0x4, R2 ;  /* 0x0000000400027825 */ /* 0x004fca00078e0002 */
[----:B---3--:R-:W-:Y:S01]  /*0670*/  STG.E desc[UR6][R2.64], R5 ;  /* 0x0000000502007986 */ /* 0x008fe2000c101906 */
[----:B------:R-:W-:Y:S05]  /*0680*/  EXIT ;  /* 0x000000000000794d */ /* 0x000fea0003800000 */
.L_x_19:
[----:B------:R-:W-:-:S00]  /*0690*/  BRA `(.L_x_19) ;  /* 0xfffffffc00fc7947 */ /* 0x000fc0000383ffff */
[----:B------:R-:W-:-:S00]  /*06a0*/  NOP ;  /* 0x0000000000007918 */ /* 0x000fc00000000000 */
        /* <DEDUP_REMOVED lines=13> */
.L_x_20:


//--------------------- .nv.shared._Z7vec_sumPiS_jj --------------------------
	.section	.nv.shared._Z7vec_sumPiS_jj,"aw",@nobits
	.sectionflags	@""
	.align	16
	.zero		1024


//--------------------- .nv.shared.reserved.0     --------------------------
	.section	.nv.shared.reserved.0,"aw",@nobits
	.weak		__nv_reservedSMEM_offset_0_alias
	.size		__nv_reservedSMEM_offset_0_alias, 0, 64
	.other		__nv_reservedSMEM_offset_0_alias,@"STO_CUDA_RESERVED_SHARED STV_DEFAULT"
__nv_reservedSMEM_offset_0_alias:
	.zero		0
	.zero		64


//--------------------- .nv.constant0._Z7vec_sumPiS_jj --------------------------
	.section	.nv.constant0._Z7vec_sumPiS_jj,"a",@progbits
	.sectionflags	@""
	.align	4
.nv.constant0._Z7vec_sumPiS_jj:
	.zero		920


//--------------------- SYMBOLS --------------------------

	.type		.nv.reservedSmem.offset0,@object
	.size		.nv.reservedSmem.offset0,0x4
	.type		.nv.reservedSmem.cap,@object
	.size		.nv.reservedSmem.cap,0x4
